//
// Generated by NVIDIA NVVM Compiler
//
// Compiler Build ID: CL-36424714
// Cuda compilation tools, release 13.0, V13.0.88
// Based on NVVM 20.0.0
//

.version 9.0
.target sm_100
.address_size 64

	// .globl	_Z13computeKernelPfi
.const .align 4 .b8 coefficients[64];

.visible .entry _Z13computeKernelPfi(
	.param .u64 .ptr .align 1 _Z13computeKernelPfi_param_0,
	.param .u32 _Z13computeKernelPfi_param_1
)
{
	.reg .pred 	%p<2>;
	.reg .b32 	%r<6>;
	.reg .b32 	%f<34>;
	.reg .b64 	%rd<5>;

	ld.param.u64 	%rd1, [_Z13computeKernelPfi_param_0];
	ld.param.u32 	%r2, [_Z13computeKernelPfi_param_1];
	mov.u32 	%r3, %ctaid.x;
	mov.u32 	%r4, %ntid.x;
	mov.u32 	%r5, %tid.x;
	mad.lo.s32 	%r1, %r3, %r4, %r5;
	setp.ge.s32 	%p1, %r1, %r2;
	@%p1 bra 	$L__BB0_2;
	cvta.to.global.u64 	%rd2, %rd1;
	cvt.rn.f32.s32 	%f1, %r1;
	ld.const.f32 	%f2, [coefficients];
	fma.rn.f32 	%f3, %f2, %f1, 0f00000000;
	ld.const.f32 	%f4, [coefficients+4];
	fma.rn.f32 	%f5, %f4, %f1, %f3;
	ld.const.f32 	%f6, [coefficients+8];
	fma.rn.f32 	%f7, %f6, %f1, %f5;
	ld.const.f32 	%f8, [coefficients+12];
	fma.rn.f32 	%f9, %f8, %f1, %f7;
	ld.const.f32 	%f10, [coefficients+16];
	fma.rn.f32 	%f11, %f10, %f1, %f9;
	ld.const.f32 	%f12, [coefficients+20];
	fma.rn.f32 	%f13, %f12, %f1, %f11;
	ld.const.f32 	%f14, [coefficients+24];
	fma.rn.f32 	%f15, %f14, %f1, %f13;
	ld.const.f32 	%f16, [coefficients+28];
	fma.rn.f32 	%f17, %f16, %f1, %f15;
	ld.const.f32 	%f18, [coefficients+32];
	fma.rn.f32 	%f19, %f18, %f1, %f17;
	ld.const.f32 	%f20, [coefficients+36];
	fma.rn.f32 	%f21, %f20, %f1, %f19;
	ld.const.f32 	%f22, [coefficients+40];
	fma.rn.f32 	%f23, %f22, %f1, %f21;
	ld.const.f32 	%f24, [coefficients+44];
	fma.rn.f32 	%f25, %f24, %f1, %f23;
	ld.const.f32 	%f26, [coefficients+48];
	fma.rn.f32 	%f27, %f26, %f1, %f25;
	ld.const.f32 	%f28, [coefficients+52];
	fma.rn.f32 	%f29, %f28, %f1, %f27;
	ld.const.f32 	%f30, [coefficients+56];
	fma.rn.f32 	%f31, %f30, %f1, %f29;
	ld.const.f32 	%f32, [coefficients+60];
	fma.rn.f32 	%f33, %f32, %f1, %f31;
	mul.wide.s32 	%rd3, %r1, 4;
	add.s64 	%rd4, %rd2, %rd3;
	st.global.f32 	[%rd4], %f33;
$L__BB0_2:
	ret;

}


// ===== COMPILED SASS (sm_100) =====

	.target	sm_100

	.elftype	@"ET_EXEC"


//--------------------- .note.nv.tkinfo           --------------------------
	.section	.note.nv.tkinfo,"",@"SHT_NOTE"
	.sectionflags	@"SHF_NOTE_NV_TKINFO"
	.tkinfo
        /*0018*/ 	.word	0x00000002
        /*0030*/ 	.string	""
        /*0030*/ 	.string	"ptxas"
        /*0030*/ 	.string	"Cuda compilation tools, release 13.0, V13.0.88"
        /*0030*/ 	.string	"Build cuda_13.0.r13.0/compiler.36424714_0"
        /*0030*/ 	.string	"-arch sm_100 -m 64 "



//--------------------- .note.nv.cuinfo           --------------------------
	.section	.note.nv.cuinfo,"",@"SHT_NOTE"
	.sectionflags	@"SHF_NOTE_NV_CUINFO"
        /*0018*/ 	.short	0x0002
        /*001a*/ 	.short	0x0064
        /*001c*/ 	.short	0x0082
	.zero		2


//--------------------- .nv.info                  --------------------------
	.section	.nv.info,"",@"SHT_CUDA_INFO"
	.align	4


	//----- nvinfo : EIATTR_REGCOUNT
	.align		4
        /*0000*/ 	.byte	0x04, 0x2f
        /*0002*/ 	.short	(.L_2 - .L_1)
	.align		4
.L_1:
        /*0004*/ 	.word	index@(_Z13computeKernelPfi)
        /*0008*/ 	.word	0x0000000a


	//----- nvinfo : EIATTR_FRAME_SIZE
	.align		4
.L_2:
        /*000c*/ 	.byte	0x04, 0x11
        /*000e*/ 	.short	(.L_4 - .L_3)
	.align		4
.L_3:
        /*0010*/ 	.word	index@(_Z13computeKernelPfi)
        /*0014*/ 	.word	0x00000000


	//----- nvinfo : EIATTR_MIN_STACK_SIZE
	.align		4
.L_4:
        /*0018*/ 	.byte	0x04, 0x12
        /*001a*/ 	.short	(.L_6 - .L_5)
	.align		4
.L_5:
        /*001c*/ 	.word	index@(_Z13computeKernelPfi)
        /*0020*/ 	.word	0x00000000
.L_6:


//--------------------- .nv.compat                --------------------------
	.section	.nv.compat,"",@"SHT_CUDA_COMPAT_INFO"
	.align	4
        /*0000*/ 	.byte	0x02, 0x09, 0x00, 0x00, 0x02, 0x02, 0x01, 0x00, 0x02, 0x05, 0x05, 0x00, 0x03, 0x07, 0x01, 0x01
        /*0010*/ 	.byte	0x02, 0x03, 0x00, 0x00, 0x02, 0x06, 0x01, 0x00, 0x04, 0x0b, 0x08, 0x00, 0x09, 0x00, 0x00, 0x00
        /*0020*/ 	.byte	0x00, 0x00, 0x00, 0x00


//--------------------- .nv.info._Z13computeKernelPfi --------------------------
	.section	.nv.info._Z13computeKernelPfi,"",@"SHT_CUDA_INFO"
	.sectionflags	@""
	.align	4


	//----- nvinfo : EIATTR_CUDA_API_VERSION
	.align		4
        /*0000*/ 	.byte	0x04, 0x37
        /*0002*/ 	.short	(.L_8 - .L_7)
.L_7:
        /*0004*/ 	.word	0x00000082


	//----- nvinfo : EIATTR_KPARAM_INFO
	.align		4
.L_8:
        /*0008*/ 	.byte	0x04, 0x17
        /*000a*/ 	.short	(.L_10 - .L_9)
.L_9:
        /*000c*/ 	.word	0x00000000
        /*0010*/ 	.short	0x0001
        /*0012*/ 	.short	0x0008
        /*0014*/ 	.byte	0x00, 0xf0, 0x11, 0x00


	//----- nvinfo : EIATTR_KPARAM_INFO
	.align		4
.L_10:
        /*0018*/ 	.byte	0x04, 0x17
        /*001a*/ 	.short	(.L_12 - .L_11)
.L_11:
        /*001c*/ 	.word	0x00000000
        /*0020*/ 	.short	0x0000
        /*0022*/ 	.short	0x0000
        /*0024*/ 	.byte	0x00, 0xf5, 0x21, 0x00


	//----- nvinfo : EIATTR_SPARSE_MMA_MASK
	.align		4
.L_12:
        /*0028*/ 	.byte	0x03, 0x50
        /*002a*/ 	.short	0x0000


	//----- nvinfo : EIATTR_MAXREG_COUNT
	.align		4
        /*002c*/ 	.byte	0x03, 0x1b
        /*002e*/ 	.short	0x00ff


	//----- nvinfo : EIATTR_MERCURY_ISA_VERSION
	.align		4
        /*0030*/ 	.byte	0x03, 0x5f
        /*0032*/ 	.short	0x0101


	//----- nvinfo : EIATTR_VRC_CTA_INIT_COUNT
	.align		4
        /*0034*/ 	.byte	0x02, 0x4a
	.zero		1
	.zero		1


	//----- nvinfo : EIATTR_EXIT_INSTR_OFFSETS
	.align		4
        /*0038*/ 	.byte	0x04, 0x1c
        /*003a*/ 	.short	(.L_14 - .L_13)


	//   ....[0]....
.L_13:
        /*003c*/ 	.word	0x00000070


	//   ....[1]....
        /*0040*/ 	.word	0x00000210


	//----- nvinfo : EIATTR_CBANK_PARAM_SIZE
	.align		4
.L_14:
        /*0044*/ 	.byte	0x03, 0x19
        /*0046*/ 	.short	0x000c


	//----- nvinfo : EIATTR_PARAM_CBANK
	.align		4
        /*0048*/ 	.byte	0x04, 0x0a
        /*004a*/ 	.short	(.L_16 - .L_15)
	.align		4
.L_15:
        /*004c*/ 	.word	index@(.nv.constant0._Z13computeKernelPfi)
        /*0050*/ 	.short	0x0380
        /*0052*/ 	.short	0x000c


	//----- nvinfo : EIATTR_SW_WAR
	.align		4
.L_16:
        /*0054*/ 	.byte	0x04, 0x36
        /*0056*/ 	.short	(.L_18 - .L_17)
.L_17:
        /*0058*/ 	.word	0x00000008
.L_18:


//--------------------- .nv.callgraph             --------------------------
	.section	.nv.callgraph,"",@"SHT_CUDA_CALLGRAPH"
	.align	4
	.sectionentsize	8
	.align		4
        /*0000*/ 	.word	0x00000000
	.align		4
        /*0004*/ 	.word	0xffffffff
	.align		4
        /*0008*/ 	.word	0x00000000
	.align		4
        /*000c*/ 	.word	0xfffffffe
	.align		4
        /*0010*/ 	.word	0x00000000
	.align		4
        /*0014*/ 	.word	0xfffffffd
	.align		4
        /*0018*/ 	.word	0x00000000
	.align		4
        /*001c*/ 	.word	0xfffffffc


//--------------------- .nv.constant3             --------------------------
	.section	.nv.constant3,"a",@progbits
	.align	4
.nv.constant3:
	.type		coefficients,@object
	.size		coefficients,(.L_0 - coefficients)
coefficients:
	.zero		64
.L_0:


//--------------------- .text._Z13computeKernelPfi --------------------------
	.section	.text._Z13computeKernelPfi,"ax",@progbits
	.align	128
        .global         _Z13computeKernelPfi
        .type           _Z13computeKernelPfi,@function
        .size           _Z13computeKernelPfi,(.L_x_1 - _Z13computeKernelPfi)
        .other          _Z13computeKernelPfi,@"STO_CUDA_ENTRY STV_DEFAULT"
_Z13computeKernelPfi:
.text._Z13computeKernelPfi:
[----:B------:R-:W-:Y:S01]  /*0000*/  LDC R1, c[0x0][0x37c] ;  /* 0x0000df00ff017b82 */ /* 0x000fe20000000800 */
[----:B------:R-:W0:Y:S07]  /*0010*/  S2R R0, SR_TID.X ;  /* 0x0000000000007919 */ /* 0x000e2e0000002100 */
[----:B------:R-:W0:Y:S01]  /*0020*/  S2UR UR4, SR_CTAID.X ;  /* 0x00000000000479c3 */ /* 0x000e220000002500 */
[----:B------:R-:W1:Y:S07]  /*0030*/  LDCU UR5, c[0x0][0x388] ;  /* 0x00007100ff0577ac */ /* 0x000e6e0008000800 */
[----:B------:R-:W0:Y:S02]  /*0040*/  LDC R5, c[0x0][0x360] ;  /* 0x0000d800ff057b82 */ /* 0x000e240000000800 */
[----:B0-----:R-:W-:-:S05]  /*0050*/  IMAD R5, R5, UR4, R0 ;  /* 0x0000000405057c24 */ /* 0x001fca000f8e0200 */
[----:B-1----:R-:W-:-:S13]  /*0060*/  ISETP.GE.AND P0, PT, R5, UR5, PT ;  /* 0x0000000505007c0c */ /* 0x002fda000bf06270 */
[----:B------:R-:W-:Y:S05]  /*0070*/  @P0 EXIT ;  /* 0x000000000000094d */ /* 0x000fea0003800000 */
[----:B------:R-:W0:Y:S01]  /*0080*/  LDCU.128 UR4, c[0x3][URZ] ;  /* 0x00c00000ff0477ac */ /* 0x000e220008000c00 */
[----:B------:R-:W-:Y:S01]  /*0090*/  I2FP.F32.S32 R0, R5 ;  /* 0x0000000500007245 */ /* 0x000fe20000201400 */
[----:B------:R-:W1:Y:S04]  /*00a0*/  LDCU.128 UR8, c[0x3][0x10] ;  /* 0x00c00200ff0877ac */ /* 0x000e680008000c00 */
[----:B0-----:R-:W-:-:S04]  /*00b0*/  FFMA R3, R0, UR4, RZ ;  /* 0x0000000400037c23 */ /* 0x001fc800080000ff */
[----:B------:R-:W-:-:S04]  /*00c0*/  FFMA R3, R0, UR5, R3 ;  /* 0x0000000500037c23 */ /* 0x000fc80008000003 */
[----:B------:R-:W-:-:S04]  /*00d0*/  FFMA R3, R0, UR6, R3 ;  /* 0x0000000600037c23 */ /* 0x000fc80008000003 */
[C---:B------:R-:W-:Y:S01]  /*00e0*/  FFMA R3, R0.reuse, UR7, R3 ;  /* 0x0000000700037c23 */ /* 0x040fe20008000003 */
[----:B------:R-:W0:Y:S03]  /*00f0*/  LDCU.128 UR4, c[0x3][0x20] ;  /* 0x00c00400ff0477ac */ /* 0x000e260008000c00 */
[----:B-1----:R-:W-:-:S04]  /*0100*/  FFMA R3, R0, UR8, R3 ;  /* 0x0000000800037c23 */ /* 0x002fc80008000003 */
[----:B------:R-:W-:-:S04]  /*0110*/  FFMA R3, R0, UR9, R3 ;  /* 0x0000000900037c23 */ /* 0x000fc80008000003 */
[----:B------:R-:W-:-:S04]  /*0120*/  FFMA R3, R0, UR10, R3 ;  /* 0x0000000a00037c23 */ /* 0x000fc80008000003 */
[C---:B------:R-:W-:Y:S01]  /*0130*/  FFMA R3, R0.reuse, UR11, R3 ;  /* 0x0000000b00037c23 */ /* 0x040fe20008000003 */
[----:B------:R-:W1:Y:S03]  /*0140*/  LDCU.128 UR8, c[0x3][0x30] ;  /* 0x00c00600ff0877ac */ /* 0x000e660008000c00 */
[C---:B0-----:R-:W-:Y:S02]  /*0150*/  FFMA R7, R0.reuse, UR4, R3 ;  /* 0x0000000400077c23 */ /* 0x041fe40008000003 */
[----:B------:R-:W0:Y:S02]  /*0160*/  LDC.64 R2, c[0x0][0x380] ;  /* 0x0000e000ff027b82 */ /* 0x000e240000000a00 */
[C---:B------:R-:W-:Y:S01]  /*0170*/  FFMA R7, R0.reuse, UR5, R7 ;  /* 0x0000000500077c23 */ /* 0x040fe20008000007 */
[----:B------:R-:W2:Y:S03]  /*0180*/  LDCU.64 UR4, c[0x0][0x358] ;  /* 0x00006b00ff0477ac */ /* 0x000ea60008000a00 */
[----:B------:R-:W-:-:S04]  /*0190*/  FFMA R7, R0, UR6, R7 ;  /* 0x0000000600077c23 */ /* 0x000fc80008000007 */
[----:B------:R-:W-:-:S04]  /*01a0*/  FFMA R7, R0, UR7, R7 ;  /* 0x0000000700077c23 */ /* 0x000fc80008000007 */
[----:B-1----:R-:W-:-:S04]  /*01b0*/  FFMA R7, R0, UR8, R7 ;  /* 0x0000000800077c23 */ /* 0x002fc80008000007 */
[----:B------:R-:W-:-:S04]  /*01c0*/  FFMA R7, R0, UR9, R7 ;  /* 0x0000000900077c23 */ /* 0x000fc80008000007 */
[----:B------:R-:W-:Y:S01]  /*01d0*/  FFMA R7, R0, UR10, R7 ;  /* 0x0000000a00077c23 */ /* 0x000fe20008000007 */
[----:B0-----:R-:W-:-:S04]  /*01e0*/  IMAD.WIDE R2, R5, 0x4, R2 ;  /* 0x0000000405027825 */ /* 0x001fc800078e0202 */
[----:B------:R-:W-:-:S05]  /*01f0*/  FFMA R7, R0, UR11, R7 ;  /* 0x0000000b00077c23 */ /* 0x000fca0008000007 */
[----:B--2---:R-:W-:Y:S01]  /*0200*/  STG.E desc[UR4][R2.64], R7 ;  /* 0x0000000702007986 */ /* 0x004fe2000c101904 */
[----:B------:R-:W-:Y:S05]  /*0210*/  EXIT ;  /* 0x000000000000794d */ /* 0x000fea0003800000 */
.L_x_0:
[----:B------:R-:W-:-:S00]  /*0220*/  BRA `(.L_x_0) ;  /* 0xfffffffc00fc7947 */ /* 0x000fc0000383ffff */
[----:B------:R-:W-:-:S00]  /*0230*/  NOP ;  /* 0x0000000000007918 */ /* 0x000fc00000000000 */
        /* <DEDUP_REMOVED lines=12> */
.L_x_1:


//--------------------- .nv.shared.reserved.0     --------------------------
	.section	.nv.shared.reserved.0,"aw",@nobits
	.weak		__nv_reservedSMEM_offset_0_alias
	.size		__nv_reservedSMEM_offset_0_alias, 0, 64
	.other		__nv_reservedSMEM_offset_0_alias,@"STO_CUDA_RESERVED_SHARED STV_DEFAULT"
__nv_reservedSMEM_offset_0_alias:
	.zero		0
	.zero		64


//--------------------- .nv.constant0._Z13computeKernelPfi --------------------------
	.section	.nv.constant0._Z13computeKernelPfi,"a",@progbits
	.sectionflags	@""
	.align	4
.nv.constant0._Z13computeKernelPfi:
	.zero		908


//--------------------- SYMBOLS --------------------------

	.type		.nv.reservedSmem.offset0,@object
	.size		.nv.reservedSmem.offset0,0x4
